//
// Generated by NVIDIA NVVM Compiler
//
// Compiler Build ID: CL-36424714
// Cuda compilation tools, release 13.0, V13.0.88
// Based on NVVM 20.0.0
//

.version 9.0
.target sm_100
.address_size 64

	// .globl	_Z12sequence_gpuPii

.visible .entry _Z12sequence_gpuPii(
	.param .u64 .ptr .align 1 _Z12sequence_gpuPii_param_0,
	.param .u32 _Z12sequence_gpuPii_param_1
)
{
	.reg .pred 	%p<2>;
	.reg .b32 	%r<6>;
	.reg .b64 	%rd<5>;

	ld.param.u64 	%rd1, [_Z12sequence_gpuPii_param_0];
	ld.param.u32 	%r2, [_Z12sequence_gpuPii_param_1];
	mov.u32 	%r3, %ctaid.x;
	mov.u32 	%r4, %ntid.x;
	mov.u32 	%r5, %tid.x;
	mad.lo.s32 	%r1, %r3, %r4, %r5;
	setp.ge.s32 	%p1, %r1, %r2;
	@%p1 bra 	$L__BB0_2;
	cvta.to.global.u64 	%rd2, %rd1;
	mul.wide.s32 	%rd3, %r1, 4;
	add.s64 	%rd4, %rd2, %rd3;
	st.global.u32 	[%rd4], %r1;
$L__BB0_2:
	ret;

}


// ===== COMPILED SASS (sm_100) =====

	.target	sm_100

	.elftype	@"ET_EXEC"


//--------------------- .note.nv.tkinfo           --------------------------
	.section	.note.nv.tkinfo,"",@"SHT_NOTE"
	.sectionflags	@"SHF_NOTE_NV_TKINFO"
	.tkinfo
        /*0018*/ 	.word	0x00000002
        /*0030*/ 	.string	""
        /*0030*/ 	.string	"ptxas"
        /*0030*/ 	.string	"Cuda compilation tools, release 13.0, V13.0.88"
        /*0030*/ 	.string	"Build cuda_13.0.r13.0/compiler.36424714_0"
        /*0030*/ 	.string	"-arch sm_100 -m 64 "



//--------------------- .note.nv.cuinfo           --------------------------
	.section	.note.nv.cuinfo,"",@"SHT_NOTE"
	.sectionflags	@"SHF_NOTE_NV_CUINFO"
        /*0018*/ 	.short	0x0002
        /*001a*/ 	.short	0x0064
        /*001c*/ 	.short	0x0082
	.zero		2


//--------------------- .nv.info                  --------------------------
	.section	.nv.info,"",@"SHT_CUDA_INFO"
	.align	4


	//----- nvinfo : EIATTR_REGCOUNT
	.align		4
        /*0000*/ 	.byte	0x04, 0x2f
        /*0002*/ 	.short	(.L_1 - .L_0)
	.align		4
.L_0:
        /*0004*/ 	.word	index@(_Z12sequence_gpuPii)
        /*0008*/ 	.word	0x00000008


	//----- nvinfo : EIATTR_FRAME_SIZE
	.align		4
.L_1:
        /*000c*/ 	.byte	0x04, 0x11
        /*000e*/ 	.short	(.L_3 - .L_2)
	.align		4
.L_2:
        /*0010*/ 	.word	index@(_Z12sequence_gpuPii)
        /*0014*/ 	.word	0x00000000


	//----- nvinfo : EIATTR_MIN_STACK_SIZE
	.align		4
.L_3:
        /*0018*/ 	.byte	0x04, 0x12
        /*001a*/ 	.short	(.L_5 - .L_4)
	.align		4
.L_4:
        /*001c*/ 	.word	index@(_Z12sequence_gpuPii)
        /*0020*/ 	.word	0x00000000
.L_5:


//--------------------- .nv.compat                --------------------------
	.section	.nv.compat,"",@"SHT_CUDA_COMPAT_INFO"
	.align	4
        /*0000*/ 	.byte	0x02, 0x09, 0x00, 0x00, 0x02, 0x02, 0x01, 0x00, 0x02, 0x05, 0x05, 0x00, 0x03, 0x07, 0x01, 0x01
        /*0010*/ 	.byte	0x02, 0x03, 0x00, 0x00, 0x02, 0x06, 0x01, 0x00, 0x04, 0x0b, 0x08, 0x00, 0x09, 0x00, 0x00, 0x00
        /*0020*/ 	.byte	0x00, 0x00, 0x00, 0x00


//--------------------- .nv.info._Z12sequence_gpuPii --------------------------
	.section	.nv.info._Z12sequence_gpuPii,"",@"SHT_CUDA_INFO"
	.sectionflags	@""
	.align	4


	//----- nvinfo : EIATTR_CUDA_API_VERSION
	.align		4
        /*0000*/ 	.byte	0x04, 0x37
        /*0002*/ 	.short	(.L_7 - .L_6)
.L_6:
        /*0004*/ 	.word	0x00000082


	//----- nvinfo : EIATTR_KPARAM_INFO
	.align		4
.L_7:
        /*0008*/ 	.byte	0x04, 0x17
        /*000a*/ 	.short	(.L_9 - .L_8)
.L_8:
        /*000c*/ 	.word	0x00000000
        /*0010*/ 	.short	0x0001
        /*0012*/ 	.short	0x0008
        /*0014*/ 	.byte	0x00, 0xf0, 0x11, 0x00


	//----- nvinfo : EIATTR_KPARAM_INFO
	.align		4
.L_9:
        /*0018*/ 	.byte	0x04, 0x17
        /*001a*/ 	.short	(.L_11 - .L_10)
.L_10:
        /*001c*/ 	.word	0x00000000
        /*0020*/ 	.short	0x0000
        /*0022*/ 	.short	0x0000
        /*0024*/ 	.byte	0x00, 0xf5, 0x21, 0x00


	//----- nvinfo : EIATTR_SPARSE_MMA_MASK
	.align		4
.L_11:
        /*0028*/ 	.byte	0x03, 0x50
        /*002a*/ 	.short	0x0000


	//----- nvinfo : EIATTR_MAXREG_COUNT
	.align		4
        /*002c*/ 	.byte	0x03, 0x1b
        /*002e*/ 	.short	0x00ff


	//----- nvinfo : EIATTR_MERCURY_ISA_VERSION
	.align		4
        /*0030*/ 	.byte	0x03, 0x5f
        /*0032*/ 	.short	0x0101


	//----- nvinfo : EIATTR_VRC_CTA_INIT_COUNT
	.align		4
        /*0034*/ 	.byte	0x02, 0x4a
	.zero		1
	.zero		1


	//----- nvinfo : EIATTR_EXIT_INSTR_OFFSETS
	.align		4
        /*0038*/ 	.byte	0x04, 0x1c
        /*003a*/ 	.short	(.L_13 - .L_12)


	//   ....[0]....
.L_12:
        /*003c*/ 	.word	0x00000070


	//   ....[1]....
        /*0040*/ 	.word	0x000000c0


	//----- nvinfo : EIATTR_CBANK_PARAM_SIZE
	.align		4
.L_13:
        /*0044*/ 	.byte	0x03, 0x19
        /*0046*/ 	.short	0x000c


	//----- nvinfo : EIATTR_PARAM_CBANK
	.align		4
        /*0048*/ 	.byte	0x04, 0x0a
        /*004a*/ 	.short	(.L_15 - .L_14)
	.align		4
.L_14:
        /*004c*/ 	.word	index@(.nv.constant0._Z12sequence_gpuPii)
        /*0050*/ 	.short	0x0380
        /*0052*/ 	.short	0x000c


	//----- nvinfo : EIATTR_SW_WAR
	.align		4
.L_15:
        /*0054*/ 	.byte	0x04, 0x36
        /*0056*/ 	.short	(.L_17 - .L_16)
.L_16:
        /*0058*/ 	.word	0x00000008
.L_17:


//--------------------- .nv.callgraph             --------------------------
	.section	.nv.callgraph,"",@"SHT_CUDA_CALLGRAPH"
	.align	4
	.sectionentsize	8
	.align		4
        /*0000*/ 	.word	0x00000000
	.align		4
        /*0004*/ 	.word	0xffffffff
	.align		4
        /*0008*/ 	.word	0x00000000
	.align		4
        /*000c*/ 	.word	0xfffffffe
	.align		4
        /*0010*/ 	.word	0x00000000
	.align		4
        /*0014*/ 	.word	0xfffffffd
	.align		4
        /*0018*/ 	.word	0x00000000
	.align		4
        /*001c*/ 	.word	0xfffffffc


//--------------------- .text._Z12sequence_gpuPii --------------------------
	.section	.text._Z12sequence_gpuPii,"ax",@progbits
	.align	128
        .global         _Z12sequence_gpuPii
        .type           _Z12sequence_gpuPii,@function
        .size           _Z12sequence_gpuPii,(.L_x_1 - _Z12sequence_gpuPii)
        .other          _Z12sequence_gpuPii,@"STO_CUDA_ENTRY STV_DEFAULT"
_Z12sequence_gpuPii:
.text._Z12sequence_gpuPii:
[----:B------:R-:W-:Y:S01]  /*0000*/  LDC R1, c[0x0][0x37c] ;  /* 0x0000df00ff017b82 */ /* 0x000fe20000000800 */
[----:B------:R-:W0:Y:S07]  /*0010*/  S2R R0, SR_TID.X ;  /* 0x0000000000007919 */ /* 0x000e2e0000002100 */
[----:B------:R-:W0:Y:S01]  /*0020*/  S2UR UR4, SR_CTAID.X ;  /* 0x00000000000479c3 */ /* 0x000e220000002500 */
[----:B------:R-:W1:Y:S07]  /*0030*/  LDCU UR5, c[0x0][0x388] ;  /* 0x00007100ff0577ac */ /* 0x000e6e0008000800 */
[----:B------:R-:W0:Y:S02]  /*0040*/  LDC R5, c[0x0][0x360] ;  /* 0x0000d800ff057b82 */ /* 0x000e240000000800 */
[----:B0-----:R-:W-:-:S05]  /*0050*/  IMAD R5, R5, UR4, R0 ;  /* 0x0000000405057c24 */ /* 0x001fca000f8e0200 */
[----:B-1----:R-:W-:-:S13]  /*0060*/  ISETP.GE.AND P0, PT, R5, UR5, PT ;  /* 0x0000000505007c0c */ /* 0x002fda000bf06270 */
[----:B------:R-:W-:Y:S05]  /*0070*/  @P0 EXIT ;  /* 0x000000000000094d */ /* 0x000fea0003800000 */
[----:B------:R-:W0:Y:S01]  /*0080*/  LDC.64 R2, c[0x0][0x380] ;  /* 0x0000e000ff027b82 */ /* 0x000e220000000a00 */
[----:B------:R-:W1:Y:S01]  /*0090*/  LDCU.64 UR4, c[0x0][0x358] ;  /* 0x00006b00ff0477ac */ /* 0x000e620008000a00 */
[----:B0-----:R-:W-:-:S05]  /*00a0*/  IMAD.WIDE R2, R5, 0x4, R2 ;  /* 0x0000000405027825 */ /* 0x001fca00078e0202 */
[----:B-1----:R-:W-:Y:S01]  /*00b0*/  STG.E desc[UR4][R2.64], R5 ;  /* 0x0000000502007986 */ /* 0x002fe2000c101904 */
[----:B------:R-:W-:Y:S05]  /*00c0*/  EXIT ;  /* 0x000000000000794d */ /* 0x000fea0003800000 */
.L_x_0:
[----:B------:R-:W-:-:S00]  /*00d0*/  BRA `(.L_x_0) ;  /* 0xfffffffc00fc7947 */ /* 0x000fc0000383ffff */
[----:B------:R-:W-:-:S00]  /*00e0*/  NOP ;  /* 0x0000000000007918 */ /* 0x000fc00000000000 */
        /* <DEDUP_REMOVED lines=9> */
.L_x_1:


//--------------------- .nv.shared.reserved.0     --------------------------
	.section	.nv.shared.reserved.0,"aw",@nobits
	.weak		__nv_reservedSMEM_offset_0_alias
	.size		__nv_reservedSMEM_offset_0_alias, 0, 64
	.other		__nv_reservedSMEM_offset_0_alias,@"STO_CUDA_RESERVED_SHARED STV_DEFAULT"
__nv_reservedSMEM_offset_0_alias:
	.zero		0
	.zero		64


//--------------------- .nv.constant0._Z12sequence_gpuPii --------------------------
	.section	.nv.constant0._Z12sequence_gpuPii,"a",@progbits
	.sectionflags	@""
	.align	4
.nv.constant0._Z12sequence_gpuPii:
	.zero		908


//--------------------- SYMBOLS --------------------------

	.type		.nv.reservedSmem.offset0,@object
	.size		.nv.reservedSmem.offset0,0x4
